//
// Generated by NVIDIA NVVM Compiler
//
// Compiler Build ID: CL-36424714
// Cuda compilation tools, release 13.0, V13.0.88
// Based on NVVM 20.0.0
//

.version 9.0
.target sm_100
.address_size 64

	// .globl	default_function_kernel0
// _ZZ24default_function_kernel0E8A_shared has been demoted
// _ZZ24default_function_kernel0E8B_shared has been demoted

.visible .entry default_function_kernel0(
	.param .u64 .ptr .align 1 default_function_kernel0_param_0,
	.param .u64 .ptr .align 1 default_function_kernel0_param_1,
	.param .u64 .ptr .align 1 default_function_kernel0_param_2
)
{
	.reg .pred 	%p<5>;
	.reg .b32 	%r<38>;
	.reg .b32 	%f<154>;
	.reg .b64 	%rd<14>;
	// demoted variable
	.shared .align 4 .b8 _ZZ24default_function_kernel0E8A_shared[8192];
	// demoted variable
	.shared .align 4 .b8 _ZZ24default_function_kernel0E8B_shared[128];
	ld.param.u64 	%rd4, [default_function_kernel0_param_0];
	ld.param.u64 	%rd5, [default_function_kernel0_param_1];
	ld.param.u64 	%rd3, [default_function_kernel0_param_2];
	cvta.to.global.u64 	%rd6, %rd4;
	cvta.to.global.u64 	%rd1, %rd5;
	mov.u32 	%r1, %ctaid.y;
	shl.b32 	%r17, %r1, 15;
	mov.u32 	%r2, %tid.y;
	shl.b32 	%r18, %r2, 11;
	add.s32 	%r3, %r17, %r18;
	shl.b32 	%r4, %r2, 7;
	add.s64 	%rd2, %rd6, 64;
	shl.b32 	%r19, %r2, 9;
	mov.u32 	%r20, _ZZ24default_function_kernel0E8A_shared;
	add.s32 	%r5, %r20, %r19;
	mov.b32 	%r34, 0;
	mov.f32 	%f150, 0f00000000;
	mov.f32 	%f151, %f150;
	mov.f32 	%f152, %f150;
	mov.f32 	%f153, %f150;
$L__BB0_1:
	bar.sync 	0;
	shl.b32 	%r7, %r34, 5;
	add.s32 	%r35, %r3, %r7;
	mov.b32 	%r36, 64;
$L__BB0_2:
	mul.wide.u32 	%rd7, %r35, 4;
	add.s64 	%rd8, %rd2, %rd7;
	ld.global.nc.f32 	%f14, [%rd8+-64];
	add.s32 	%r22, %r5, %r36;
	st.shared.f32 	[%r22+-64], %f14;
	ld.global.nc.f32 	%f15, [%rd8+-60];
	st.shared.f32 	[%r22+-60], %f15;
	ld.global.nc.f32 	%f16, [%rd8+-56];
	st.shared.f32 	[%r22+-56], %f16;
	ld.global.nc.f32 	%f17, [%rd8+-52];
	st.shared.f32 	[%r22+-52], %f17;
	ld.global.nc.f32 	%f18, [%rd8+-48];
	st.shared.f32 	[%r22+-48], %f18;
	ld.global.nc.f32 	%f19, [%rd8+-44];
	st.shared.f32 	[%r22+-44], %f19;
	ld.global.nc.f32 	%f20, [%rd8+-40];
	st.shared.f32 	[%r22+-40], %f20;
	ld.global.nc.f32 	%f21, [%rd8+-36];
	st.shared.f32 	[%r22+-36], %f21;
	ld.global.nc.f32 	%f22, [%rd8+-32];
	st.shared.f32 	[%r22+-32], %f22;
	ld.global.nc.f32 	%f23, [%rd8+-28];
	st.shared.f32 	[%r22+-28], %f23;
	ld.global.nc.f32 	%f24, [%rd8+-24];
	st.shared.f32 	[%r22+-24], %f24;
	ld.global.nc.f32 	%f25, [%rd8+-20];
	st.shared.f32 	[%r22+-20], %f25;
	ld.global.nc.f32 	%f26, [%rd8+-16];
	st.shared.f32 	[%r22+-16], %f26;
	ld.global.nc.f32 	%f27, [%rd8+-12];
	st.shared.f32 	[%r22+-12], %f27;
	ld.global.nc.f32 	%f28, [%rd8+-8];
	st.shared.f32 	[%r22+-8], %f28;
	ld.global.nc.f32 	%f29, [%rd8+-4];
	st.shared.f32 	[%r22+-4], %f29;
	ld.global.nc.f32 	%f30, [%rd8];
	st.shared.f32 	[%r22], %f30;
	ld.global.nc.f32 	%f31, [%rd8+4];
	st.shared.f32 	[%r22+4], %f31;
	ld.global.nc.f32 	%f32, [%rd8+8];
	st.shared.f32 	[%r22+8], %f32;
	ld.global.nc.f32 	%f33, [%rd8+12];
	st.shared.f32 	[%r22+12], %f33;
	ld.global.nc.f32 	%f34, [%rd8+16];
	st.shared.f32 	[%r22+16], %f34;
	ld.global.nc.f32 	%f35, [%rd8+20];
	st.shared.f32 	[%r22+20], %f35;
	ld.global.nc.f32 	%f36, [%rd8+24];
	st.shared.f32 	[%r22+24], %f36;
	ld.global.nc.f32 	%f37, [%rd8+28];
	st.shared.f32 	[%r22+28], %f37;
	ld.global.nc.f32 	%f38, [%rd8+32];
	st.shared.f32 	[%r22+32], %f38;
	ld.global.nc.f32 	%f39, [%rd8+36];
	st.shared.f32 	[%r22+36], %f39;
	ld.global.nc.f32 	%f40, [%rd8+40];
	st.shared.f32 	[%r22+40], %f40;
	ld.global.nc.f32 	%f41, [%rd8+44];
	st.shared.f32 	[%r22+44], %f41;
	ld.global.nc.f32 	%f42, [%rd8+48];
	st.shared.f32 	[%r22+48], %f42;
	ld.global.nc.f32 	%f43, [%rd8+52];
	st.shared.f32 	[%r22+52], %f43;
	ld.global.nc.f32 	%f44, [%rd8+56];
	st.shared.f32 	[%r22+56], %f44;
	ld.global.nc.f32 	%f45, [%rd8+60];
	st.shared.f32 	[%r22+60], %f45;
	add.s32 	%r36, %r36, 128;
	add.s32 	%r35, %r35, 512;
	setp.ne.s32 	%p1, %r36, 576;
	@%p1 bra 	$L__BB0_2;
	setp.ne.s32 	%p2, %r2, 0;
	@%p2 bra 	$L__BB0_5;
	mul.wide.u32 	%rd9, %r7, 4;
	add.s64 	%rd10, %rd1, %rd9;
	ld.global.nc.f32 	%f46, [%rd10];
	st.shared.f32 	[_ZZ24default_function_kernel0E8B_shared], %f46;
	ld.global.nc.f32 	%f47, [%rd10+4];
	st.shared.f32 	[_ZZ24default_function_kernel0E8B_shared+4], %f47;
	ld.global.nc.f32 	%f48, [%rd10+8];
	st.shared.f32 	[_ZZ24default_function_kernel0E8B_shared+8], %f48;
	ld.global.nc.f32 	%f49, [%rd10+12];
	st.shared.f32 	[_ZZ24default_function_kernel0E8B_shared+12], %f49;
	ld.global.nc.f32 	%f50, [%rd10+16];
	st.shared.f32 	[_ZZ24default_function_kernel0E8B_shared+16], %f50;
	ld.global.nc.f32 	%f51, [%rd10+20];
	st.shared.f32 	[_ZZ24default_function_kernel0E8B_shared+20], %f51;
	ld.global.nc.f32 	%f52, [%rd10+24];
	st.shared.f32 	[_ZZ24default_function_kernel0E8B_shared+24], %f52;
	ld.global.nc.f32 	%f53, [%rd10+28];
	st.shared.f32 	[_ZZ24default_function_kernel0E8B_shared+28], %f53;
	ld.global.nc.f32 	%f54, [%rd10+32];
	st.shared.f32 	[_ZZ24default_function_kernel0E8B_shared+32], %f54;
	ld.global.nc.f32 	%f55, [%rd10+36];
	st.shared.f32 	[_ZZ24default_function_kernel0E8B_shared+36], %f55;
	ld.global.nc.f32 	%f56, [%rd10+40];
	st.shared.f32 	[_ZZ24default_function_kernel0E8B_shared+40], %f56;
	ld.global.nc.f32 	%f57, [%rd10+44];
	st.shared.f32 	[_ZZ24default_function_kernel0E8B_shared+44], %f57;
	ld.global.nc.f32 	%f58, [%rd10+48];
	st.shared.f32 	[_ZZ24default_function_kernel0E8B_shared+48], %f58;
	ld.global.nc.f32 	%f59, [%rd10+52];
	st.shared.f32 	[_ZZ24default_function_kernel0E8B_shared+52], %f59;
	ld.global.nc.f32 	%f60, [%rd10+56];
	st.shared.f32 	[_ZZ24default_function_kernel0E8B_shared+56], %f60;
	ld.global.nc.f32 	%f61, [%rd10+60];
	st.shared.f32 	[_ZZ24default_function_kernel0E8B_shared+60], %f61;
	ld.global.nc.f32 	%f62, [%rd10+64];
	st.shared.f32 	[_ZZ24default_function_kernel0E8B_shared+64], %f62;
	ld.global.nc.f32 	%f63, [%rd10+68];
	st.shared.f32 	[_ZZ24default_function_kernel0E8B_shared+68], %f63;
	ld.global.nc.f32 	%f64, [%rd10+72];
	st.shared.f32 	[_ZZ24default_function_kernel0E8B_shared+72], %f64;
	ld.global.nc.f32 	%f65, [%rd10+76];
	st.shared.f32 	[_ZZ24default_function_kernel0E8B_shared+76], %f65;
	ld.global.nc.f32 	%f66, [%rd10+80];
	st.shared.f32 	[_ZZ24default_function_kernel0E8B_shared+80], %f66;
	ld.global.nc.f32 	%f67, [%rd10+84];
	st.shared.f32 	[_ZZ24default_function_kernel0E8B_shared+84], %f67;
	ld.global.nc.f32 	%f68, [%rd10+88];
	st.shared.f32 	[_ZZ24default_function_kernel0E8B_shared+88], %f68;
	ld.global.nc.f32 	%f69, [%rd10+92];
	st.shared.f32 	[_ZZ24default_function_kernel0E8B_shared+92], %f69;
	ld.global.nc.f32 	%f70, [%rd10+96];
	st.shared.f32 	[_ZZ24default_function_kernel0E8B_shared+96], %f70;
	ld.global.nc.f32 	%f71, [%rd10+100];
	st.shared.f32 	[_ZZ24default_function_kernel0E8B_shared+100], %f71;
	ld.global.nc.f32 	%f72, [%rd10+104];
	st.shared.f32 	[_ZZ24default_function_kernel0E8B_shared+104], %f72;
	ld.global.nc.f32 	%f73, [%rd10+108];
	st.shared.f32 	[_ZZ24default_function_kernel0E8B_shared+108], %f73;
	ld.global.nc.f32 	%f74, [%rd10+112];
	st.shared.f32 	[_ZZ24default_function_kernel0E8B_shared+112], %f74;
	ld.global.nc.f32 	%f75, [%rd10+116];
	st.shared.f32 	[_ZZ24default_function_kernel0E8B_shared+116], %f75;
	ld.global.nc.f32 	%f76, [%rd10+120];
	st.shared.f32 	[_ZZ24default_function_kernel0E8B_shared+120], %f76;
	ld.global.nc.f32 	%f77, [%rd10+124];
	st.shared.f32 	[_ZZ24default_function_kernel0E8B_shared+124], %f77;
$L__BB0_5:
	bar.sync 	0;
	mov.b32 	%r37, 0;
$L__BB0_6:
	add.s32 	%r24, %r37, %r4;
	shl.b32 	%r25, %r24, 2;
	add.s32 	%r27, %r20, %r25;
	ld.shared.f32 	%f78, [%r27];
	ld.shared.f32 	%f79, [%r27+128];
	ld.shared.f32 	%f80, [%r27+256];
	ld.shared.f32 	%f81, [%r27+384];
	shl.b32 	%r28, %r37, 2;
	mov.u32 	%r29, _ZZ24default_function_kernel0E8B_shared;
	add.s32 	%r30, %r29, %r28;
	ld.shared.f32 	%f82, [%r30];
	fma.rn.f32 	%f83, %f78, %f82, %f153;
	fma.rn.f32 	%f84, %f79, %f82, %f152;
	fma.rn.f32 	%f85, %f80, %f82, %f151;
	fma.rn.f32 	%f86, %f81, %f82, %f150;
	ld.shared.f32 	%f87, [%r27+4];
	ld.shared.f32 	%f88, [%r27+132];
	ld.shared.f32 	%f89, [%r27+260];
	ld.shared.f32 	%f90, [%r27+388];
	ld.shared.f32 	%f91, [%r30+4];
	fma.rn.f32 	%f92, %f87, %f91, %f83;
	fma.rn.f32 	%f93, %f88, %f91, %f84;
	fma.rn.f32 	%f94, %f89, %f91, %f85;
	fma.rn.f32 	%f95, %f90, %f91, %f86;
	ld.shared.f32 	%f96, [%r27+8];
	ld.shared.f32 	%f97, [%r27+136];
	ld.shared.f32 	%f98, [%r27+264];
	ld.shared.f32 	%f99, [%r27+392];
	ld.shared.f32 	%f100, [%r30+8];
	fma.rn.f32 	%f101, %f96, %f100, %f92;
	fma.rn.f32 	%f102, %f97, %f100, %f93;
	fma.rn.f32 	%f103, %f98, %f100, %f94;
	fma.rn.f32 	%f104, %f99, %f100, %f95;
	ld.shared.f32 	%f105, [%r27+12];
	ld.shared.f32 	%f106, [%r27+140];
	ld.shared.f32 	%f107, [%r27+268];
	ld.shared.f32 	%f108, [%r27+396];
	ld.shared.f32 	%f109, [%r30+12];
	fma.rn.f32 	%f110, %f105, %f109, %f101;
	fma.rn.f32 	%f111, %f106, %f109, %f102;
	fma.rn.f32 	%f112, %f107, %f109, %f103;
	fma.rn.f32 	%f113, %f108, %f109, %f104;
	ld.shared.f32 	%f114, [%r27+16];
	ld.shared.f32 	%f115, [%r27+144];
	ld.shared.f32 	%f116, [%r27+272];
	ld.shared.f32 	%f117, [%r27+400];
	ld.shared.f32 	%f118, [%r30+16];
	fma.rn.f32 	%f119, %f114, %f118, %f110;
	fma.rn.f32 	%f120, %f115, %f118, %f111;
	fma.rn.f32 	%f121, %f116, %f118, %f112;
	fma.rn.f32 	%f122, %f117, %f118, %f113;
	ld.shared.f32 	%f123, [%r27+20];
	ld.shared.f32 	%f124, [%r27+148];
	ld.shared.f32 	%f125, [%r27+276];
	ld.shared.f32 	%f126, [%r27+404];
	ld.shared.f32 	%f127, [%r30+20];
	fma.rn.f32 	%f128, %f123, %f127, %f119;
	fma.rn.f32 	%f129, %f124, %f127, %f120;
	fma.rn.f32 	%f130, %f125, %f127, %f121;
	fma.rn.f32 	%f131, %f126, %f127, %f122;
	ld.shared.f32 	%f132, [%r27+24];
	ld.shared.f32 	%f133, [%r27+152];
	ld.shared.f32 	%f134, [%r27+280];
	ld.shared.f32 	%f135, [%r27+408];
	ld.shared.f32 	%f136, [%r30+24];
	fma.rn.f32 	%f137, %f132, %f136, %f128;
	fma.rn.f32 	%f138, %f133, %f136, %f129;
	fma.rn.f32 	%f139, %f134, %f136, %f130;
	fma.rn.f32 	%f140, %f135, %f136, %f131;
	ld.shared.f32 	%f141, [%r27+28];
	ld.shared.f32 	%f142, [%r27+156];
	ld.shared.f32 	%f143, [%r27+284];
	ld.shared.f32 	%f144, [%r27+412];
	ld.shared.f32 	%f145, [%r30+28];
	fma.rn.f32 	%f153, %f141, %f145, %f137;
	fma.rn.f32 	%f152, %f142, %f145, %f138;
	fma.rn.f32 	%f151, %f143, %f145, %f139;
	fma.rn.f32 	%f150, %f144, %f145, %f140;
	add.s32 	%r37, %r37, 8;
	setp.ne.s32 	%p3, %r37, 32;
	@%p3 bra 	$L__BB0_6;
	add.s32 	%r34, %r34, 1;
	setp.ne.s32 	%p4, %r34, 16;
	@%p4 bra 	$L__BB0_1;
	cvta.to.global.u64 	%rd11, %rd3;
	shl.b32 	%r31, %r1, 6;
	shl.b32 	%r32, %r2, 2;
	add.s32 	%r33, %r31, %r32;
	mul.wide.u32 	%rd12, %r33, 4;
	add.s64 	%rd13, %rd11, %rd12;
	st.global.f32 	[%rd13], %f153;
	st.global.f32 	[%rd13+4], %f152;
	st.global.f32 	[%rd13+8], %f151;
	st.global.f32 	[%rd13+12], %f150;
	ret;

}


// ===== COMPILED SASS (sm_100) =====

	.target	sm_100

	.elftype	@"ET_EXEC"


//--------------------- .note.nv.tkinfo           --------------------------
	.section	.note.nv.tkinfo,"",@"SHT_NOTE"
	.sectionflags	@"SHF_NOTE_NV_TKINFO"
	.tkinfo
        /*0018*/ 	.word	0x00000002
        /*0030*/ 	.string	""
        /*0030*/ 	.string	"ptxas"
        /*0030*/ 	.string	"Cuda compilation tools, release 13.0, V13.0.88"
        /*0030*/ 	.string	"Build cuda_13.0.r13.0/compiler.36424714_0"
        /*0030*/ 	.string	"-arch sm_100 -m 64 "



//--------------------- .note.nv.cuinfo           --------------------------
	.section	.note.nv.cuinfo,"",@"SHT_NOTE"
	.sectionflags	@"SHF_NOTE_NV_CUINFO"
        /*0018*/ 	.short	0x0002
        /*001a*/ 	.short	0x0064
        /*001c*/ 	.short	0x0082
	.zero		2


//--------------------- .nv.info                  --------------------------
	.section	.nv.info,"",@"SHT_CUDA_INFO"
	.align	4


	//----- nvinfo : EIATTR_REGCOUNT
	.align		4
        /*0000*/ 	.byte	0x04, 0x2f
        /*0002*/ 	.short	(.L_1 - .L_0)
	.align		4
.L_0:
        /*0004*/ 	.word	index@(default_function_kernel0)
        /*0008*/ 	.word	0x0000002a


	//----- nvinfo : EIATTR_FRAME_SIZE
	.align		4
.L_1:
        /*000c*/ 	.byte	0x04, 0x11
        /*000e*/ 	.short	(.L_3 - .L_2)
	.align		4
.L_2:
        /*0010*/ 	.word	index@(default_function_kernel0)
        /*0014*/ 	.word	0x00000000


	//----- nvinfo : EIATTR_MIN_STACK_SIZE
	.align		4
.L_3:
        /*0018*/ 	.byte	0x04, 0x12
        /*001a*/ 	.short	(.L_5 - .L_4)
	.align		4
.L_4:
        /*001c*/ 	.word	index@(default_function_kernel0)
        /*0020*/ 	.word	0x00000000
.L_5:


//--------------------- .nv.compat                --------------------------
	.section	.nv.compat,"",@"SHT_CUDA_COMPAT_INFO"
	.align	4
        /*0000*/ 	.byte	0x02, 0x09, 0x00, 0x00, 0x02, 0x02, 0x01, 0x00, 0x02, 0x05, 0x05, 0x00, 0x03, 0x07, 0x01, 0x01
        /*0010*/ 	.byte	0x02, 0x03, 0x00, 0x00, 0x02, 0x06, 0x01, 0x00, 0x04, 0x0b, 0x08, 0x00, 0x09, 0x00, 0x00, 0x00
        /*0020*/ 	.byte	0x00, 0x00, 0x00, 0x00


//--------------------- .nv.info.default_function_kernel0 --------------------------
	.section	.nv.info.default_function_kernel0,"",@"SHT_CUDA_INFO"
	.sectionflags	@""
	.align	4


	//----- nvinfo : EIATTR_CUDA_API_VERSION
	.align		4
        /*0000*/ 	.byte	0x04, 0x37
        /*0002*/ 	.short	(.L_7 - .L_6)
.L_6:
        /*0004*/ 	.word	0x00000082


	//----- nvinfo : EIATTR_KPARAM_INFO
	.align		4
.L_7:
        /*0008*/ 	.byte	0x04, 0x17
        /*000a*/ 	.short	(.L_9 - .L_8)
.L_8:
        /*000c*/ 	.word	0x00000000
        /*0010*/ 	.short	0x0002
        /*0012*/ 	.short	0x0010
        /*0014*/ 	.byte	0x00, 0xf5, 0x21, 0x00


	//----- nvinfo : EIATTR_KPARAM_INFO
	.align		4
.L_9:
        /*0018*/ 	.byte	0x04, 0x17
        /*001a*/ 	.short	(.L_11 - .L_10)
.L_10:
        /*001c*/ 	.word	0x00000000
        /*0020*/ 	.short	0x0001
        /*0022*/ 	.short	0x0008
        /*0024*/ 	.byte	0x00, 0xf5, 0x21, 0x00


	//----- nvinfo : EIATTR_KPARAM_INFO
	.align		4
.L_11:
        /*0028*/ 	.byte	0x04, 0x17
        /*002a*/ 	.short	(.L_13 - .L_12)
.L_12:
        /*002c*/ 	.word	0x00000000
        /*0030*/ 	.short	0x0000
        /*0032*/ 	.short	0x0000
        /*0034*/ 	.byte	0x00, 0xf5, 0x21, 0x00


	//----- nvinfo : EIATTR_SPARSE_MMA_MASK
	.align		4
.L_13:
        /*0038*/ 	.byte	0x03, 0x50
        /*003a*/ 	.short	0x0000


	//----- nvinfo : EIATTR_MAXREG_COUNT
	.align		4
        /*003c*/ 	.byte	0x03, 0x1b
        /*003e*/ 	.short	0x00ff


	//----- nvinfo : EIATTR_NUM_BARRIERS
	.align		4
        /*0040*/ 	.byte	0x02, 0x4c
        /*0042*/ 	.byte	0x01
	.zero		1


	//----- nvinfo : EIATTR_MERCURY_ISA_VERSION
	.align		4
        /*0044*/ 	.byte	0x03, 0x5f
        /*0046*/ 	.short	0x0101


	//----- nvinfo : EIATTR_VRC_CTA_INIT_COUNT
	.align		4
        /*0048*/ 	.byte	0x02, 0x4a
	.zero		1
	.zero		1


	//----- nvinfo : EIATTR_EXIT_INSTR_OFFSETS
	.align		4
        /*004c*/ 	.byte	0x04, 0x1c
        /*004e*/ 	.short	(.L_15 - .L_14)


	//   ....[0]....
.L_14:
        /*0050*/ 	.word	0x00000b70


	//----- nvinfo : EIATTR_CRS_STACK_SIZE
	.align		4
.L_15:
        /*0054*/ 	.byte	0x04, 0x1e
        /*0056*/ 	.short	(.L_17 - .L_16)
.L_16:
        /*0058*/ 	.word	0x00000000


	//----- nvinfo : EIATTR_CBANK_PARAM_SIZE
	.align		4
.L_17:
        /*005c*/ 	.byte	0x03, 0x19
        /*005e*/ 	.short	0x0018


	//----- nvinfo : EIATTR_PARAM_CBANK
	.align		4
        /*0060*/ 	.byte	0x04, 0x0a
        /*0062*/ 	.short	(.L_19 - .L_18)
	.align		4
.L_18:
        /*0064*/ 	.word	index@(.nv.constant0.default_function_kernel0)
        /*0068*/ 	.short	0x0380
        /*006a*/ 	.short	0x0018


	//----- nvinfo : EIATTR_SW_WAR
	.align		4
.L_19:
        /*006c*/ 	.byte	0x04, 0x36
        /*006e*/ 	.short	(.L_21 - .L_20)
.L_20:
        /*0070*/ 	.word	0x00000008
.L_21:


//--------------------- .nv.callgraph             --------------------------
	.section	.nv.callgraph,"",@"SHT_CUDA_CALLGRAPH"
	.align	4
	.sectionentsize	8
	.align		4
        /*0000*/ 	.word	0x00000000
	.align		4
        /*0004*/ 	.word	0xffffffff
	.align		4
        /*0008*/ 	.word	0x00000000
	.align		4
        /*000c*/ 	.word	0xfffffffe
	.align		4
        /*0010*/ 	.word	0x00000000
	.align		4
        /*0014*/ 	.word	0xfffffffd
	.align		4
        /*0018*/ 	.word	0x00000000
	.align		4
        /*001c*/ 	.word	0xfffffffc


//--------------------- .text.default_function_kernel0 --------------------------
	.section	.text.default_function_kernel0,"ax",@progbits
	.align	128
        .global         default_function_kernel0
        .type           default_function_kernel0,@function
        .size           default_function_kernel0,(.L_x_6 - default_function_kernel0)
        .other          default_function_kernel0,@"STO_CUDA_ENTRY STV_DEFAULT"
default_function_kernel0:
.text.default_function_kernel0:
[----:B------:R-:W-:Y:S08]  /*0000*/  LDC R1, c[0x0][0x37c] ;  /* 0x0000df00ff017b82 */ /* 0x000ff00000000800 */
[----:B------:R-:W0:Y:S01]  /*0010*/  S2UR UR5, SR_CgaCtaId ;  /* 0x00000000000579c3 */ /* 0x000e220000008800 */
[----:B------:R-:W1:Y:S01]  /*0020*/  S2R R3, SR_CTAID.Y ;  /* 0x0000000000037919 */ /* 0x000e620000002600 */
[----:B------:R-:W2:Y:S01]  /*0030*/  LDCU.64 UR6, c[0x0][0x380] ;  /* 0x00007000ff0677ac */ /* 0x000ea20008000a00 */
[----:B------:R-:W-:Y:S01]  /*0040*/  HFMA2 R32, -RZ, RZ, 0, 0 ;  /* 0x00000000ff207431 */ /* 0x000fe200000001ff */
[----:B------:R-:W-:Y:S01]  /*0050*/  CS2R R36, SRZ ;  /* 0x0000000000247805 */ /* 0x000fe2000001ff00 */
[----:B------:R-:W1:Y:S01]  /*0060*/  S2R R2, SR_TID.Y ;  /* 0x0000000000027919 */ /* 0x000e620000002200 */
[----:B------:R-:W-:Y:S01]  /*0070*/  UMOV UR4, 0x400 ;  /* 0x0000040000047882 */ /* 0x000fe20000000000 */
[----:B------:R-:W-:Y:S01]  /*0080*/  HFMA2 R38, -RZ, RZ, 0, 0 ;  /* 0x00000000ff267431 */ /* 0x000fe200000001ff */
[----:B------:R-:W-:Y:S01]  /*0090*/  MOV R34, RZ ;  /* 0x000000ff00227202 */ /* 0x000fe20000000f00 */
[----:B------:R-:W3:Y:S01]  /*00a0*/  LDCU.64 UR10, c[0x0][0x358] ;  /* 0x00006b00ff0a77ac */ /* 0x000ee20008000a00 */
[----:B--2---:R-:W-:-:S02]  /*00b0*/  UIADD3 UR6, UP0, UPT, UR6, 0x40, URZ ;  /* 0x0000004006067890 */ /* 0x004fc4000ff1e0ff */
[----:B0-----:R-:W-:Y:S02]  /*00c0*/  ULEA UR4, UR5, UR4, 0x18 ;  /* 0x0000000405047291 */ /* 0x001fe4000f8ec0ff */
[----:B------:R-:W-:-:S04]  /*00d0*/  UIADD3.X UR7, UPT, UPT, URZ, UR7, URZ, UP0, !UPT ;  /* 0x00000007ff077290 */ /* 0x000fc800087fe4ff */
[----:B------:R-:W-:Y:S02]  /*00e0*/  MOV R35, UR4 ;  /* 0x0000000400237c02 */ /* 0x000fe40008000f00 */
[----:B-1----:R-:W-:Y:S02]  /*00f0*/  LEA R0, R3, R2, 0x4 ;  /* 0x0000000203007211 */ /* 0x002fe400078e20ff */
[----:B---3--:R-:W-:-:S07]  /*0100*/  LEA R33, R2, R35, 0x9 ;  /* 0x0000002302217211 */ /* 0x008fce00078e48ff */
.L_x_4:
[----:B------:R-:W-:Y:S01]  /*0110*/  BAR.SYNC.DEFER_BLOCKING 0x0 ;  /* 0x0000000000007b1d */ /* 0x000fe20000010000 */
[C---:B------:R-:W-:Y:S02]  /*0120*/  SHF.L.U32 R25, R32.reuse, 0x5, RZ ;  /* 0x0000000520197819 */ /* 0x040fe400000006ff */
[----:B------:R-:W-:Y:S02]  /*0130*/  IADD3 R32, PT, PT, R32, 0x1, RZ ;  /* 0x0000000120207810 */ /* 0x000fe40007ffe0ff */
[----:B------:R-:W-:Y:S01]  /*0140*/  LEA R24, R0, R25, 0xb ;  /* 0x0000001900187211 */ /* 0x000fe200078e58ff */
[----:B------:R-:W-:Y:S01]  /*0150*/  UMOV UR4, 0x40 ;  /* 0x0000004000047882 */ /* 0x000fe20000000000 */
[----:B------:R-:W-:-:S13]  /*0160*/  ISETP.NE.AND P1, PT, R32, 0x10, PT ;  /* 0x000000102000780c */ /* 0x000fda0003f25270 */
.L_x_0:
[----:B------:R-:W-:Y:S02]  /*0170*/  MOV R26, UR6 ;  /* 0x00000006001a7c02 */ /* 0x000fe40008000f00 */
[----:B------:R-:W-:-:S03]  /*0180*/  MOV R27, UR7 ;  /* 0x00000007001b7c02 */ /* 0x000fc60008000f00 */
[----:B------:R-:W-:-:S05]  /*0190*/  IMAD.WIDE.U32 R26, R24, 0x4, R26 ;  /* 0x00000004181a7825 */ /* 0x000fca00078e001a */
[----:B0-----:R-:W2:Y:S04]  /*01a0*/  LDG.E.CONSTANT R20, desc[UR10][R26.64+-0x40] ;  /* 0xffffc00a1a147981 */ /* 0x001ea8000c1e9900 */
[----:B------:R-:W2:Y:S04]  /*01b0*/  LDG.E.CONSTANT R21, desc[UR10][R26.64+-0x3c] ;  /* 0xffffc40a1a157981 */ /* 0x000ea8000c1e9900 */
[----:B------:R-:W2:Y:S04]  /*01c0*/  LDG.E.CONSTANT R22, desc[UR10][R26.64+-0x38] ;  /* 0xffffc80a1a167981 */ /* 0x000ea8000c1e9900 */
[----:B------:R-:W2:Y:S04]  /*01d0*/  LDG.E.CONSTANT R23, desc[UR10][R26.64+-0x34] ;  /* 0xffffcc0a1a177981 */ /* 0x000ea8000c1e9900 */
[----:B------:R-:W3:Y:S04]  /*01e0*/  LDG.E.CONSTANT R16, desc[UR10][R26.64+-0x30] ;  /* 0xffffd00a1a107981 */ /* 0x000ee8000c1e9900 */
[----:B------:R-:W3:Y:S04]  /*01f0*/  LDG.E.CONSTANT R17, desc[UR10][R26.64+-0x2c] ;  /* 0xffffd40a1a117981 */ /* 0x000ee8000c1e9900 */
[----:B------:R-:W3:Y:S04]  /*0200*/  LDG.E.CONSTANT R18, desc[UR10][R26.64+-0x28] ;  /* 0xffffd80a1a127981 */ /* 0x000ee8000c1e9900 */
[----:B------:R-:W3:Y:S04]  /*0210*/  LDG.E.CONSTANT R19, desc[UR10][R26.64+-0x24] ;  /* 0xffffdc0a1a137981 */ /* 0x000ee8000c1e9900 */
[----:B------:R-:W4:Y:S04]  /*0220*/  LDG.E.CONSTANT R4, desc[UR10][R26.64+-0x20] ;  /* 0xffffe00a1a047981 */ /* 0x000f28000c1e9900 */
[----:B------:R-:W4:Y:S04]  /*0230*/  LDG.E.CONSTANT R5, desc[UR10][R26.64+-0x1c] ;  /* 0xffffe40a1a057981 */ /* 0x000f28000c1e9900 */
[----:B------:R-:W4:Y:S04]  /*0240*/  LDG.E.CONSTANT R6, desc[UR10][R26.64+-0x18] ;  /* 0xffffe80a1a067981 */ /* 0x000f28000c1e9900 */
[----:B------:R-:W4:Y:S04]  /*0250*/  LDG.E.CONSTANT R7, desc[UR10][R26.64+-0x14] ;  /* 0xffffec0a1a077981 */ /* 0x000f28000c1e9900 */
[----:B------:R-:W5:Y:S04]  /*0260*/  LDG.E.CONSTANT R8, desc[UR10][R26.64+-0x10] ;  /* 0xfffff00a1a087981 */ /* 0x000f68000c1e9900 */
[----:B------:R-:W5:Y:S04]  /*0270*/  LDG.E.CONSTANT R9, desc[UR10][R26.64+-0xc] ;  /* 0xfffff40a1a097981 */ /* 0x000f68000c1e9900 */
[----:B------:R-:W5:Y:S04]  /*0280*/  LDG.E.CONSTANT R10, desc[UR10][R26.64+-0x8] ;  /* 0xfffff80a1a0a7981 */ /* 0x000f68000c1e9900 */
[----:B------:R-:W5:Y:S04]  /*0290*/  LDG.E.CONSTANT R11, desc[UR10][R26.64+-0x4] ;  /* 0xfffffc0a1a0b7981 */ /* 0x000f68000c1e9900 */
[----:B------:R-:W5:Y:S04]  /*02a0*/  LDG.E.CONSTANT R12, desc[UR10][R26.64] ;  /* 0x0000000a1a0c7981 */ /* 0x000f68000c1e9900 */
[----:B------:R-:W5:Y:S04]  /*02b0*/  LDG.E.CONSTANT R13, desc[UR10][R26.64+0x4] ;  /* 0x0000040a1a0d7981 */ /* 0x000f68000c1e9900 */
[----:B------:R-:W5:Y:S04]  /*02c0*/  LDG.E.CONSTANT R14, desc[UR10][R26.64+0x8] ;  /* 0x0000080a1a0e7981 */ /* 0x000f68000c1e9900 */
[----:B------:R-:W5:Y:S04]  /*02d0*/  LDG.E.CONSTANT R15, desc[UR10][R26.64+0xc] ;  /* 0x00000c0a1a0f7981 */ /* 0x000f68000c1e9900 */
[----:B--2---:R0:W-:Y:S04]  /*02e0*/  STS.128 [R33+UR4+-0x40], R20 ;  /* 0xffffc01421007988 */ /* 0x0041e80008000c04 */
[----:B---3--:R1:W-:Y:S04]  /*02f0*/  STS.128 [R33+UR4+-0x30], R16 ;  /* 0xffffd01021007988 */ /* 0x0083e80008000c04 */
[----:B0-----:R-:W2:Y:S04]  /*0300*/  LDG.E.CONSTANT R20, desc[UR10][R26.64+0x20] ;  /* 0x0000200a1a147981 */ /* 0x001ea8000c1e9900 */
[----:B------:R-:W2:Y:S04]  /*0310*/  LDG.E.CONSTANT R21, desc[UR10][R26.64+0x24] ;  /* 0x0000240a1a157981 */ /* 0x000ea8000c1e9900 */
[----:B------:R-:W2:Y:S04]  /*0320*/  LDG.E.CONSTANT R22, desc[UR10][R26.64+0x28] ;  /* 0x0000280a1a167981 */ /* 0x000ea8000c1e9900 */
[----:B----4-:R0:W-:Y:S04]  /*0330*/  STS.128 [R33+UR4+-0x20], R4 ;  /* 0xffffe00421007988 */ /* 0x0101e80008000c04 */
[----:B-1----:R-:W3:Y:S04]  /*0340*/  LDG.E.CONSTANT R16, desc[UR10][R26.64+0x10] ;  /* 0x0000100a1a107981 */ /* 0x002ee8000c1e9900 */
[----:B------:R-:W3:Y:S04]  /*0350*/  LDG.E.CONSTANT R17, desc[UR10][R26.64+0x14] ;  /* 0x0000140a1a117981 */ /* 0x000ee8000c1e9900 */
[----:B------:R-:W3:Y:S04]  /*0360*/  LDG.E.CONSTANT R18, desc[UR10][R26.64+0x18] ;  /* 0x0000180a1a127981 */ /* 0x000ee8000c1e9900 */
[----:B------:R-:W3:Y:S04]  /*0370*/  LDG.E.CONSTANT R19, desc[UR10][R26.64+0x1c] ;  /* 0x00001c0a1a137981 */ /* 0x000ee8000c1e9900 */
[----:B------:R-:W2:Y:S04]  /*0380*/  LDG.E.CONSTANT R23, desc[UR10][R26.64+0x2c] ;  /* 0x00002c0a1a177981 */ /* 0x000ea8000c1e9900 */
[----:B0-----:R-:W4:Y:S04]  /*0390*/  LDG.E.CONSTANT R4, desc[UR10][R26.64+0x30] ;  /* 0x0000300a1a047981 */ /* 0x001f28000c1e9900 */
[----:B------:R-:W4:Y:S04]  /*03a0*/  LDG.E.CONSTANT R5, desc[UR10][R26.64+0x34] ;  /* 0x0000340a1a057981 */ /* 0x000f28000c1e9900 */
[----:B------:R-:W4:Y:S04]  /*03b0*/  LDG.E.CONSTANT R6, desc[UR10][R26.64+0x38] ;  /* 0x0000380a1a067981 */ /* 0x000f28000c1e9900 */
[----:B------:R-:W4:Y:S04]  /*03c0*/  LDG.E.CONSTANT R7, desc[UR10][R26.64+0x3c] ;  /* 0x00003c0a1a077981 */ /* 0x000f28000c1e9900 */
[----:B-----5:R0:W-:Y:S04]  /*03d0*/  STS.128 [R33+UR4+-0x10], R8 ;  /* 0xfffff00821007988 */ /* 0x0201e80008000c04 */
[----:B------:R0:W-:Y:S01]  /*03e0*/  STS.128 [R33+UR4], R12 ;  /* 0x0000000c21007988 */ /* 0x0001e20008000c04 */
[----:B------:R-:W-:-:S03]  /*03f0*/  IADD3 R24, PT, PT, R24, 0x200, RZ ;  /* 0x0000020018187810 */ /* 0x000fc60007ffe0ff */
[----:B---3--:R0:W-:Y:S04]  /*0400*/  STS.128 [R33+UR4+0x10], R16 ;  /* 0x0000101021007988 */ /* 0x0081e80008000c04 */
[----:B--2---:R0:W-:Y:S04]  /*0410*/  STS.128 [R33+UR4+0x20], R20 ;  /* 0x0000201421007988 */ /* 0x0041e80008000c04 */
[----:B----4-:R0:W-:Y:S01]  /*0420*/  STS.128 [R33+UR4+0x30], R4 ;  /* 0x0000300421007988 */ /* 0x0101e20008000c04 */
[----:B------:R-:W-:-:S04]  /*0430*/  UIADD3 UR4, UPT, UPT, UR4, 0x80, URZ ;  /* 0x0000008004047890 */ /* 0x000fc8000fffe0ff */
[----:B------:R-:W-:-:S09]  /*0440*/  UISETP.NE.AND UP0, UPT, UR4, 0x240, UPT ;  /* 0x000002400400788c */ /* 0x000fd2000bf05270 */
[----:B------:R-:W-:Y:S05]  /*0450*/  BRA.U UP0, `(.L_x_0) ;  /* 0xfffffffd00447547 */ /* 0x000fea000b83ffff */
[----:B------:R-:W-:Y:S01]  /*0460*/  ISETP.NE.AND P0, PT, R2, RZ, PT ;  /* 0x000000ff0200720c */ /* 0x000fe20003f05270 */
[----:B------:R-:W-:-:S12]  /*0470*/  BSSY.RECONVERGENT B0, `(.L_x_1) ;  /* 0x0000030000007945 */ /* 0x000fd80003800200 */
[----:B------:R-:W-:Y:S05]  /*0480*/  @P0 BRA `(.L_x_2) ;  /* 0x0000000000b80947 */ /* 0x000fea0003800000 */
[----:B0-----:R-:W0:Y:S02]  /*0490*/  LDC.64 R4, c[0x0][0x388] ;  /* 0x0000e200ff047b82 */ /* 0x001e240000000a00 */
[----:B0-----:R-:W-:-:S05]  /*04a0*/  IMAD.WIDE.U32 R24, R25, 0x4, R4 ;  /* 0x0000000419187825 */ /* 0x001fca00078e0004 */
[----:B------:R-:W2:Y:S04]  /*04b0*/  LDG.E.CONSTANT R20, desc[UR10][R24.64] ;  /* 0x0000000a18147981 */ /* 0x000ea8000c1e9900 */
[----:B------:R-:W2:Y:S04]  /*04c0*/  LDG.E.CONSTANT R21, desc[UR10][R24.64+0x4] ;  /* 0x0000040a18157981 */ /* 0x000ea8000c1e9900 */
[----:B------:R-:W2:Y:S04]  /*04d0*/  LDG.E.CONSTANT R22, desc[UR10][R24.64+0x8] ;  /* 0x0000080a18167981 */ /* 0x000ea8000c1e9900 */
[----:B------:R-:W2:Y:S04]  /*04e0*/  LDG.E.CONSTANT R23, desc[UR10][R24.64+0xc] ;  /* 0x00000c0a18177981 */ /* 0x000ea8000c1e9900 */
[----:B------:R-:W3:Y:S04]  /*04f0*/  LDG.E.CONSTANT R16, desc[UR10][R24.64+0x10] ;  /* 0x0000100a18107981 */ /* 0x000ee8000c1e9900 */
[----:B------:R-:W3:Y:S04]  /*0500*/  LDG.E.CONSTANT R17, desc[UR10][R24.64+0x14] ;  /* 0x0000140a18117981 */ /* 0x000ee8000c1e9900 */
[----:B------:R-:W3:Y:S04]  /*0510*/  LDG.E.CONSTANT R18, desc[UR10][R24.64+0x18] ;  /* 0x0000180a18127981 */ /* 0x000ee8000c1e9900 */
[----:B------:R-:W3:Y:S01]  /*0520*/  LDG.E.CONSTANT R19, desc[UR10][R24.64+0x1c] ;  /* 0x00001c0a18137981 */ /* 0x000ee2000c1e9900 */
[----:B------:R-:W0:Y:S01]  /*0530*/  S2UR UR5, SR_CgaCtaId ;  /* 0x00000000000579c3 */ /* 0x000e220000008800 */
[----:B------:R-:W-:-:S02]  /*0540*/  UMOV UR4, 0x400 ;  /* 0x0000040000047882 */ /* 0x000fc40000000000 */
[----:B------:R-:W4:Y:S04]  /*0550*/  LDG.E.CONSTANT R4, desc[UR10][R24.64+0x20] ;  /* 0x0000200a18047981 */ /* 0x000f28000c1e9900 */
[----:B------:R-:W4:Y:S04]  /*0560*/  LDG.E.CONSTANT R5, desc[UR10][R24.64+0x24] ;  /* 0x0000240a18057981 */ /* 0x000f28000c1e9900 */
[----:B------:R-:W4:Y:S04]  /*0570*/  LDG.E.CONSTANT R6, desc[UR10][R24.64+0x28] ;  /* 0x0000280a18067981 */ /* 0x000f28000c1e9900 */
[----:B------:R-:W4:Y:S04]  /*0580*/  LDG.E.CONSTANT R7, desc[UR10][R24.64+0x2c] ;  /* 0x00002c0a18077981 */ /* 0x000f28000c1e9900 */
[----:B------:R-:W5:Y:S04]  /*0590*/  LDG.E.CONSTANT R8, desc[UR10][R24.64+0x30] ;  /* 0x0000300a18087981 */ /* 0x000f68000c1e9900 */
[----:B------:R-:W5:Y:S01]  /*05a0*/  LDG.E.CONSTANT R9, desc[UR10][R24.64+0x34] ;  /* 0x0000340a18097981 */ /* 0x000f62000c1e9900 */
[----:B0-----:R-:W-:-:S03]  /*05b0*/  ULEA UR4, UR5, UR4, 0x18 ;  /* 0x0000000405047291 */ /* 0x001fc6000f8ec0ff */
[----:B------:R-:W5:Y:S03]  /*05c0*/  LDG.E.CONSTANT R10, desc[UR10][R24.64+0x38] ;  /* 0x0000380a180a7981 */ /* 0x000f66000c1e9900 */
[----:B------:R-:W-:Y:S01]  /*05d0*/  MOV R35, UR4 ;  /* 0x0000000400237c02 */ /* 0x000fe20008000f00 */
[----:B------:R-:W5:Y:S04]  /*05e0*/  LDG.E.CONSTANT R11, desc[UR10][R24.64+0x3c] ;  /* 0x00003c0a180b7981 */ /* 0x000f68000c1e9900 */
[----:B------:R-:W5:Y:S04]  /*05f0*/  LDG.E.CONSTANT R12, desc[UR10][R24.64+0x40] ;  /* 0x0000400a180c7981 */ /* 0x000f68000c1e9900 */
[----:B------:R-:W5:Y:S04]  /*0600*/  LDG.E.CONSTANT R13, desc[UR10][R24.64+0x44] ;  /* 0x0000440a180d7981 */ /* 0x000f68000c1e9900 */
[----:B------:R-:W5:Y:S04]  /*0610*/  LDG.E.CONSTANT R14, desc[UR10][R24.64+0x48] ;  /* 0x0000480a180e7981 */ /* 0x000f68000c1e9900 */
[----:B------:R-:W5:Y:S04]  /*0620*/  LDG.E.CONSTANT R15, desc[UR10][R24.64+0x4c] ;  /* 0x00004c0a180f7981 */ /* 0x000f68000c1e9900 */
[----:B--2---:R0:W-:Y:S04]  /*0630*/  STS.128 [R35+0x2000], R20 ;  /* 0x0020001423007388 */ /* 0x0041e80000000c00 */
[----:B---3--:R1:W-:Y:S04]  /*0640*/  STS.128 [R35+0x2010], R16 ;  /* 0x0020101023007388 */ /* 0x0083e80000000c00 */
[----:B0-----:R-:W2:Y:S04]  /*0650*/  LDG.E.CONSTANT R20, desc[UR10][R24.64+0x60] ;  /* 0x0000600a18147981 */ /* 0x001ea8000c1e9900 */
[----:B------:R-:W2:Y:S04]  /*0660*/  LDG.E.CONSTANT R21, desc[UR10][R24.64+0x64] ;  /* 0x0000640a18157981 */ /* 0x000ea8000c1e9900 */
[----:B------:R-:W2:Y:S04]  /*0670*/  LDG.E.CONSTANT R22, desc[UR10][R24.64+0x68] ;  /* 0x0000680a18167981 */ /* 0x000ea8000c1e9900 */
[----:B----4-:R0:W-:Y:S04]  /*0680*/  STS.128 [R35+0x2020], R4 ;  /* 0x0020200423007388 */ /* 0x0101e80000000c00 */
        /* <DEDUP_REMOVED lines=9> */
[----:B-----5:R1:W-:Y:S04]  /*0720*/  STS.128 [R35+0x2030], R8 ;  /* 0x0020300823007388 */ /* 0x0203e80000000c00 */
[----:B------:R1:W-:Y:S04]  /*0730*/  STS.128 [R35+0x2040], R12 ;  /* 0x0020400c23007388 */ /* 0x0003e80000000c00 */
[----:B---3--:R1:W-:Y:S04]  /*0740*/  STS.128 [R35+0x2050], R16 ;  /* 0x0020501023007388 */ /* 0x0083e80000000c00 */
[----:B--2---:R1:W-:Y:S04]  /*0750*/  STS.128 [R35+0x2060], R20 ;  /* 0x0020601423007388 */ /* 0x0043e80000000c00 */
[----:B----4-:R1:W-:Y:S02]  /*0760*/  STS.128 [R35+0x2070], R4 ;  /* 0x0020700423007388 */ /* 0x0103e40000000c00 */
.L_x_2:
[----:B------:R-:W-:Y:S05]  /*0770*/  BSYNC.RECONVERGENT B0 ;  /* 0x0000000000007941 */ /* 0x000fea0003800200 */
.L_x_1:
[----:B------:R-:W2:Y:S08]  /*0780*/  S2UR UR5, SR_CgaCtaId ;  /* 0x00000000000579c3 */ /* 0x000eb00000008800 */
[----:B------:R-:W-:Y:S06]  /*0790*/  BAR.SYNC.DEFER_BLOCKING 0x0 ;  /* 0x0000000000007b1d */ /* 0x000fec0000010000 */
[----:B------:R-:W-:-:S02]  /*07a0*/  UMOV UR4, 0x400 ;  /* 0x0000040000047882 */ /* 0x000fc40000000000 */
[----:B------:R-:W-:-:S04]  /*07b0*/  UIADD3 UR4, UPT, UPT, UR4, 0x2000, URZ ;  /* 0x0000200004047890 */ /* 0x000fc8000fffe0ff */
[----:B--2---:R-:W-:-:S03]  /*07c0*/  ULEA UR5, UR5, UR4, 0x18 ;  /* 0x0000000405057291 */ /* 0x004fc6000f8ec0ff */
[----:B------:R-:W-:-:S09]  /*07d0*/  UMOV UR4, URZ ;  /* 0x000000ff00047c82 */ /* 0x000fd20008000000 */
.L_x_3:
[----:B------:R-:W-:Y:S02]  /*07e0*/  ULEA UR8, UR4, UR5, 0x2 ;  /* 0x0000000504087291 */ /* 0x000fe4000f8e10ff */
[----:B01----:R-:W-:Y:S01]  /*07f0*/  LEA R4, R2, UR4, 0x7 ;  /* 0x0000000402047c11 */ /* 0x003fe2000f8e38ff */
[----:B------:R-:W-:-:S03]  /*0800*/  UIADD3 UR4, UPT, UPT, UR4, 0x8, URZ ;  /* 0x0000000804047890 */ /* 0x000fc6000fffe0ff */
[----:B------:R-:W-:Y:S01]  /*0810*/  LEA R39, R4, R35, 0x2 ;  /* 0x0000002304277211 */ /* 0x000fe200078e10ff */
[----:B------:R-:W-:Y:S02]  /*0820*/  UISETP.NE.AND UP0, UPT, UR4, 0x20, UPT ;  /* 0x000000200400788c */ /* 0x000fe4000bf05270 */
[----:B------:R-:W-:Y:S04]  /*0830*/  LDS.128 R20, [UR8] ;  /* 0x00000008ff147984 */ /* 0x000fe80008000c00 */
[----:B------:R-:W0:Y:S04]  /*0840*/  LDS.128 R16, [R39+0x100] ;  /* 0x0001000027107984 */ /* 0x000e280000000c00 */
[----:B------:R-:W1:Y:S04]  /*0850*/  LDS.128 R28, [R39] ;  /* 0x00000000271c7984 */ /* 0x000e680000000c00 */
[----:B------:R-:W2:Y:S04]  /*0860*/  LDS.128 R24, [R39+0x80] ;  /* 0x0000800027187984 */ /* 0x000ea80000000c00 */
[----:B------:R-:W3:Y:S04]  /*0870*/  LDS.128 R12, [R39+0x180] ;  /* 0x00018000270c7984 */ /* 0x000ee80000000c00 */
[----:B------:R-:W-:Y:S04]  /*0880*/  LDS.128 R4, [UR8+0x10] ;  /* 0x00001008ff047984 */ /* 0x000fe80008000c00 */
[----:B------:R-:W4:Y:S01]  /*0890*/  LDS.128 R8, [R39+0x10] ;  /* 0x0000100027087984 */ /* 0x000f220000000c00 */
[----:B0-----:R-:W-:-:S04]  /*08a0*/  FFMA R16, R16, R20, R36 ;  /* 0x0000001410107223 */ /* 0x001fc80000000024 */
[-C--:B------:R-:W-:Y:S01]  /*08b0*/  FFMA R17, R17, R21.reuse, R16 ;  /* 0x0000001511117223 */ /* 0x080fe20000000010 */
[-C--:B-1----:R-:W-:Y:S01]  /*08c0*/  FFMA R28, R28, R20.reuse, R38 ;  /* 0x000000141c1c7223 */ /* 0x082fe20000000026 */
[----:B--2---:R-:W-:Y:S02]  /*08d0*/  FFMA R24, R24, R20, R34 ;  /* 0x0000001418187223 */ /* 0x004fe40000000022 */
[----:B------:R-:W-:Y:S01]  /*08e0*/  FFMA R18, R18, R22, R17 ;  /* 0x0000001612127223 */ /* 0x000fe20000000011 */
[-C--:B------:R-:W-:Y:S01]  /*08f0*/  FFMA R29, R29, R21.reuse, R28 ;  /* 0x000000151d1d7223 */ /* 0x080fe2000000001c */
[----:B---3--:R-:W-:Y:S01]  /*0900*/  FFMA R12, R12, R20, R37 ;  /* 0x000000140c0c7223 */ /* 0x008fe20000000025 */
[-C--:B------:R-:W-:Y:S02]  /*0910*/  FFMA R25, R25, R21.reuse, R24 ;  /* 0x0000001519197223 */ /* 0x080fe40000000018 */
[-C--:B------:R-:W-:Y:S01]  /*0920*/  FFMA R30, R30, R22.reuse, R29 ;  /* 0x000000161e1e7223 */ /* 0x080fe2000000001d */
[----:B------:R-:W-:Y:S01]  /*0930*/  FFMA R13, R13, R21, R12 ;  /* 0x000000150d0d7223 */ /* 0x000fe2000000000c */
[-C--:B------:R-:W-:Y:S01]  /*0940*/  FFMA R21, R19, R23.reuse, R18 ;  /* 0x0000001713157223 */ /* 0x080fe20000000012 */
[-C--:B------:R-:W-:Y:S01]  /*0950*/  FFMA R26, R26, R22.reuse, R25 ;  /* 0x000000161a1a7223 */ /* 0x080fe20000000019 */
[----:B------:R-:W0:Y:S01]  /*0960*/  LDS.128 R16, [R39+0x110] ;  /* 0x0001100027107984 */ /* 0x000e220000000c00 */
[----:B------:R-:W-:Y:S01]  /*0970*/  FFMA R14, R14, R22, R13 ;  /* 0x000000160e0e7223 */ /* 0x000fe2000000000d */
[-C--:B------:R-:W-:Y:S01]  /*0980*/  FFMA R31, R31, R23.reuse, R30 ;  /* 0x000000171f1f7223 */ /* 0x080fe2000000001e */
[----:B------:R-:W-:-:S02]  /*0990*/  FFMA R27, R27, R23, R26 ;  /* 0x000000171b1b7223 */ /* 0x000fc4000000001a */
[----:B------:R-:W-:Y:S01]  /*09a0*/  FFMA R25, R15, R23, R14 ;  /* 0x000000170f197223 */ /* 0x000fe2000000000e */
[----:B----4-:R-:W-:Y:S01]  /*09b0*/  FFMA R8, R8, R4, R31 ;  /* 0x0000000408087223 */ /* 0x010fe2000000001f */
[----:B------:R-:W1:Y:S03]  /*09c0*/  LDS.128 R12, [R39+0x90] ;  /* 0x00009000270c7984 */ /* 0x000e660000000c00 */
[----:B------:R-:W-:-:S04]  /*09d0*/  FFMA R9, R9, R5, R8 ;  /* 0x0000000509097223 */ /* 0x000fc80000000008 */
[----:B------:R-:W-:-:S04]  /*09e0*/  FFMA R10, R10, R6, R9 ;  /* 0x000000060a0a7223 */ /* 0x000fc80000000009 */
[----:B------:R-:W-:Y:S01]  /*09f0*/  FFMA R38, R11, R7, R10 ;  /* 0x000000070b267223 */ /* 0x000fe2000000000a */
[-C--:B0-----:R-:W-:Y:S02]  /*0a00*/  FFMA R16, R16, R4.reuse, R21 ;  /* 0x0000000410107223 */ /* 0x081fe40000000015 */
[----:B------:R-:W0:Y:S02]  /*0a10*/  LDS.128 R20, [R39+0x190] ;  /* 0x0001900027147984 */ /* 0x000e240000000c00 */
[----:B------:R-:W-:Y:S01]  /*0a20*/  FFMA R17, R17, R5, R16 ;  /* 0x0000000511117223 */ /* 0x000fe20000000010 */
[----:B-1----:R-:W-:-:S03]  /*0a30*/  FFMA R12, R12, R4, R27 ;  /* 0x000000040c0c7223 */ /* 0x002fc6000000001b */
[----:B------:R-:W-:Y:S01]  /*0a40*/  FFMA R18, R18, R6, R17 ;  /* 0x0000000612127223 */ /* 0x000fe20000000011 */
[----:B------:R-:W-:-:S03]  /*0a50*/  FFMA R13, R13, R5, R12 ;  /* 0x000000050d0d7223 */ /* 0x000fc6000000000c */
[----:B------:R-:W-:Y:S01]  /*0a60*/  FFMA R36, R19, R7, R18 ;  /* 0x0000000713247223 */ /* 0x000fe20000000012 */
[----:B------:R-:W-:-:S04]  /*0a70*/  FFMA R14, R14, R6, R13 ;  /* 0x000000060e0e7223 */ /* 0x000fc8000000000d */
[----:B------:R-:W-:Y:S01]  /*0a80*/  FFMA R34, R15, R7, R14 ;  /* 0x000000070f227223 */ /* 0x000fe2000000000e */
[----:B0-----:R-:W-:-:S04]  /*0a90*/  FFMA R20, R20, R4, R25 ;  /* 0x0000000414147223 */ /* 0x001fc80000000019 */
[----:B------:R-:W-:-:S04]  /*0aa0*/  FFMA R21, R21, R5, R20 ;  /* 0x0000000515157223 */ /* 0x000fc80000000014 */
[----:B------:R-:W-:-:S04]  /*0ab0*/  FFMA R22, R22, R6, R21 ;  /* 0x0000000616167223 */ /* 0x000fc80000000015 */
[----:B------:R-:W-:Y:S01]  /*0ac0*/  FFMA R37, R23, R7, R22 ;  /* 0x0000000717257223 */ /* 0x000fe20000000016 */
[----:B------:R-:W-:Y:S06]  /*0ad0*/  BRA.U UP0, `(.L_x_3) ;  /* 0xfffffffd00407547 */ /* 0x000fec000b83ffff */
[----:B------:R-:W-:Y:S05]  /*0ae0*/  @P1 BRA `(.L_x_4) ;  /* 0xfffffff400881947 */ /* 0x000fea000383ffff */
[----:B------:R-:W0:Y:S01]  /*0af0*/  LDC.64 R4, c[0x0][0x390] ;  /* 0x0000e400ff047b82 */ /* 0x000e220000000a00 */
[----:B------:R-:W-:-:S04]  /*0b00*/  LEA R3, R3, R2, 0x4 ;  /* 0x0000000203037211 */ /* 0x000fc800078e20ff */
[----:B------:R-:W-:-:S05]  /*0b10*/  SHF.L.U32 R3, R3, 0x2, RZ ;  /* 0x0000000203037819 */ /* 0x000fca00000006ff */
[----:B0-----:R-:W-:-:S05]  /*0b20*/  IMAD.WIDE.U32 R2, R3, 0x4, R4 ;  /* 0x0000000403027825 */ /* 0x001fca00078e0004 */
[----:B------:R-:W-:Y:S04]  /*0b30*/  STG.E desc[UR10][R2.64], R38 ;  /* 0x0000002602007986 */ /* 0x000fe8000c10190a */
[----:B------:R-:W-:Y:S04]  /*0b40*/  STG.E desc[UR10][R2.64+0x4], R34 ;  /* 0x0000042202007986 */ /* 0x000fe8000c10190a */
[----:B------:R-:W-:Y:S04]  /*0b50*/  STG.E desc[UR10][R2.64+0x8], R36 ;  /* 0x0000082402007986 */ /* 0x000fe8000c10190a */
[----:B------:R-:W-:Y:S01]  /*0b60*/  STG.E desc[UR10][R2.64+0xc], R37 ;  /* 0x00000c2502007986 */ /* 0x000fe2000c10190a */
[----:B------:R-:W-:Y:S05]  /*0b70*/  EXIT ;  /* 0x000000000000794d */ /* 0x000fea0003800000 */
.L_x_5:
[----:B------:R-:W-:-:S00]  /*0b80*/  BRA `(.L_x_5) ;  /* 0xfffffffc00fc7947 */ /* 0x000fc0000383ffff */
[----:B------:R-:W-:-:S00]  /*0b90*/  NOP ;  /* 0x0000000000007918 */ /* 0x000fc00000000000 */
        /* <DEDUP_REMOVED lines=14> */
.L_x_6:


//--------------------- .nv.shared.default_function_kernel0 --------------------------
	.section	.nv.shared.default_function_kernel0,"aw",@nobits
	.sectionflags	@""
	.align	4
.nv.shared.default_function_kernel0:
	.zero		9344


//--------------------- .nv.shared.reserved.0     --------------------------
	.section	.nv.shared.reserved.0,"aw",@nobits
	.weak		__nv_reservedSMEM_offset_0_alias
	.size		__nv_reservedSMEM_offset_0_alias, 0, 64
	.other		__nv_reservedSMEM_offset_0_alias,@"STO_CUDA_RESERVED_SHARED STV_DEFAULT"
__nv_reservedSMEM_offset_0_alias:
	.zero		0
	.zero		64


//--------------------- .nv.constant0.default_function_kernel0 --------------------------
	.section	.nv.constant0.default_function_kernel0,"a",@progbits
	.sectionflags	@""
	.align	4
.nv.constant0.default_function_kernel0:
	.zero		920


//--------------------- SYMBOLS --------------------------

	.type		.nv.reservedSmem.offset0,@object
	.size		.nv.reservedSmem.offset0,0x4
	.type		.nv.reservedSmem.cap,@object
	.size		.nv.reservedSmem.cap,0x4
